	.headerflags	@"EF_CUDA_TEXMODE_UNIFIED EF_CUDA_64BIT_ADDRESS EF_CUDA_ACCELERATORS EF_CUDA_SM90 EF_CUDA_VIRTUAL_SM(EF_CUDA_SM90)"
	.elftype	@"ET_EXEC"


//--------------------- .nv.info                  --------------------------
	.section	.nv.info,"",@"SHT_CUDA_INFO"
	.align	4


	//----- nvinfo : EIATTR_REGCOUNT
	.align		4
        /*0000*/ 	.byte	0x04, 0x2f
        /*0002*/ 	.short	(.L_1 - .L_0)
	.align		4
.L_0:
        /*0004*/ 	.word	index@(triton_poi_fused__to_copy_19)
        /*0008*/ 	.word	0x0000000a


	//----- nvinfo : EIATTR_MIN_STACK_SIZE
	.align		4
.L_1:
        /*000c*/ 	.byte	0x04, 0x12
        /*000e*/ 	.short	(.L_3 - .L_2)
	.align		4
.L_2:
        /*0010*/ 	.word	index@(triton_poi_fused__to_copy_19)
        /*0014*/ 	.word	0x00000000


	//----- nvinfo : EIATTR_FRAME_SIZE
	.align		4
.L_3:
        /*0018*/ 	.byte	0x04, 0x11
        /*001a*/ 	.short	(.L_5 - .L_4)
	.align		4
.L_4:
        /*001c*/ 	.word	index@(triton_poi_fused__to_copy_19)
        /*0020*/ 	.word	0x00000000


	//----- nvinfo : EIATTR_MIN_STACK_SIZE
	.align		4
.L_5:
        /*0024*/ 	.byte	0x04, 0x12
        /*0026*/ 	.short	(.L_7 - .L_6)
	.align		4
.L_6:
        /*0028*/ 	.word	index@(triton_poi_fused__to_copy_19)
        /*002c*/ 	.word	0x00000000
.L_7:


//--------------------- .nv.info.triton_poi_fused__to_copy_19 --------------------------
	.section	.nv.info.triton_poi_fused__to_copy_19,"",@"SHT_CUDA_INFO"
	.sectionflags	@""
	.align	4


	//----- nvinfo : EIATTR_CUDA_API_VERSION
	.align		4
        /*0000*/ 	.byte	0x04, 0x37
        /*0002*/ 	.short	(.L_9 - .L_8)
.L_8:
        /*0004*/ 	.word	0x0000007c


	//----- nvinfo : EIATTR_KPARAM_INFO
	.align		4
.L_9:
        /*0008*/ 	.byte	0x04, 0x17
        /*000a*/ 	.short	(.L_11 - .L_10)
.L_10:
        /*000c*/ 	.word	0x00000000
        /*0010*/ 	.short	0x0001
        /*0012*/ 	.short	0x0008
        /*0014*/ 	.byte	0x00, 0xf0, 0x11, 0x00


	//----- nvinfo : EIATTR_KPARAM_INFO
	.align		4
.L_11:
        /*0018*/ 	.byte	0x04, 0x17
        /*001a*/ 	.short	(.L_13 - .L_12)
.L_12:
        /*001c*/ 	.word	0x00000000
        /*0020*/ 	.short	0x0000
        /*0022*/ 	.short	0x0000
        /*0024*/ 	.byte	0x00, 0xf4, 0x21, 0x00


	//----- nvinfo : EIATTR_SPARSE_MMA_MASK
	.align		4
.L_13:
        /*0028*/ 	.byte	0x03, 0x50
        /*002a*/ 	.short	0x0000


	//----- nvinfo : EIATTR_MAXREG_COUNT
	.align		4
        /*002c*/ 	.byte	0x03, 0x1b
        /*002e*/ 	.short	0x00ff


	//----- nvinfo : EIATTR_EXIT_INSTR_OFFSETS
	.align		4
        /*0030*/ 	.byte	0x04, 0x1c
        /*0032*/ 	.short	(.L_15 - .L_14)


	//   ....[0]....
.L_14:
        /*0034*/ 	.word	0x00000100


	//   ....[1]....
        /*0038*/ 	.word	0x00000130


	//----- nvinfo : EIATTR_REQNTID
	.align		4
.L_15:
        /*003c*/ 	.byte	0x04, 0x10
        /*003e*/ 	.short	(.L_17 - .L_16)
.L_16:
        /*0040*/ 	.word	0x00000020
        /*0044*/ 	.word	0x00000001
        /*0048*/ 	.word	0x00000001


	//----- nvinfo : EIATTR_CBANK_PARAM_SIZE
	.align		4
.L_17:
        /*004c*/ 	.byte	0x03, 0x19
        /*004e*/ 	.short	0x000c


	//----- nvinfo : EIATTR_PARAM_CBANK
	.align		4
        /*0050*/ 	.byte	0x04, 0x0a
        /*0052*/ 	.short	(.L_19 - .L_18)
	.align		4
.L_18:
        /*0054*/ 	.word	index@(.nv.constant0.triton_poi_fused__to_copy_19)
        /*0058*/ 	.short	0x0210
        /*005a*/ 	.short	0x000c


	//----- nvinfo : EIATTR_SW_WAR
	.align		4
.L_19:
        /*005c*/ 	.byte	0x04, 0x36
        /*005e*/ 	.short	(.L_21 - .L_20)
.L_20:
        /*0060*/ 	.word	0x00000008
.L_21:


//--------------------- .nv.callgraph             --------------------------
	.section	.nv.callgraph,"",@"SHT_CUDA_CALLGRAPH"
	.align	4
	.sectionentsize	8
	.align		4
        /*0000*/ 	.word	0x00000000
	.align		4
        /*0004*/ 	.word	0xffffffff
	.align		4
        /*0008*/ 	.word	0x00000000
	.align		4
        /*000c*/ 	.word	0xfffffffe
	.align		4
        /*0010*/ 	.word	0x00000000
	.align		4
        /*0014*/ 	.word	0xfffffffd
	.align		4
        /*0018*/ 	.word	0x00000000
	.align		4
        /*001c*/ 	.word	0xfffffffc


//--------------------- .text.triton_poi_fused__to_copy_19 --------------------------
	.section	.text.triton_poi_fused__to_copy_19,"ax",@progbits
	.align	128
        .global         triton_poi_fused__to_copy_19
        .type           triton_poi_fused__to_copy_19,@function
        .size           triton_poi_fused__to_copy_19,(.L_x_1 - triton_poi_fused__to_copy_19)
        .other          triton_poi_fused__to_copy_19,@"STO_CUDA_ENTRY STV_DEFAULT"
triton_poi_fused__to_copy_19:
.text.triton_poi_fused__to_copy_19:
[----:B------:R-:W0:Y:S02]  /*0000*/  LDC R1, c[0x0][0x28] ;  /* 0x00000a00ff017b82 */ /* 0x000e240000000800 */
[----:B------:R-:W1:Y:S01]  /*0010*/  S2R R6, SR_TID.X ;  /* 0x0000000000067919 */ /* 0x000e620000002100 */
[----:B------:R-:W-:Y:S01]  /*0020*/  IMAD.MOV.U32 R7, RZ, RZ, 0x3f000000 ;  /* 0x3f000000ff077424 */ /* 0x000fe200078e00ff */
[----:B------:R-:W2:Y:S01]  /*0030*/  LDC.64 R2, c[0x0][0x210] ;  /* 0x00008400ff027b82 */ /* 0x000ea20000000a00 */
[----:B------:R-:W3:Y:S01]  /*0040*/  S2R R5, SR_CTAID.X ;  /* 0x0000000000057919 */ /* 0x000ee20000002500 */
[C---:B-1----:R-:W-:Y:S02]  /*0050*/  LOP3.LUT R0, R6.reuse, 0x7, RZ, 0xc0, !PT ;  /* 0x0000000706007812 */ /* 0x042fe400078ec0ff */
[----:B------:R-:W-:-:S03]  /*0060*/  LOP3.LUT P0, RZ, R6, 0x18, RZ, 0xc0, !PT ;  /* 0x0000001806ff7812 */ /* 0x000fc6000780c0ff */
[----:B---3--:R-:W-:-:S04]  /*0070*/  IMAD R5, R5, 0x8, R0 ;  /* 0x0000000805057824 */ /* 0x008fc800078e0200 */
[C---:B--2---:R-:W-:Y:S01]  /*0080*/  IMAD.WIDE R2, R5.reuse, 0x8, R2 ;  /* 0x0000000805027825 */ /* 0x044fe200078e0202 */
[----:B------:R-:W-:Y:S02]  /*0090*/  I2FP.F32.S32 R0, R5 ;  /* 0x0000000500007245 */ /* 0x000fe40000201400 */
[----:B------:R-:W-:-:S03]  /*00a0*/  ISETP.LT.AND P0, PT, R5, 0x8, !P0 ;  /* 0x000000080500780c */ /* 0x000fc60004701270 */
[----:B------:R-:W-:-:S04]  /*00b0*/  FADD R0, R0, 0.5 ;  /* 0x3f00000000007421 */ /* 0x000fc80000000000 */
[----:B------:R-:W-:-:S05]  /*00c0*/  FFMA R0, R0, R7, -0.5 ;  /* 0xbf00000000007423 */ /* 0x000fca0000000007 */
[----:B------:R-:W-:-:S04]  /*00d0*/  FMNMX R0, RZ, R0, !PT ;  /* 0x00000000ff007209 */ /* 0x000fc80007800000 */
[----:B------:R-:W1:Y:S02]  /*00e0*/  F2I.TRUNC.NTZ R4, R0 ;  /* 0x0000000000047305 */ /* 0x000e64000020f100 */
[----:B-1----:R-:W-:Y:S01]  /*00f0*/  SHF.R.S32.HI R5, RZ, 0x1f, R4 ;  /* 0x0000001fff057819 */ /* 0x002fe20000011404 */
[----:B------:R-:W-:Y:S06]  /*0100*/  @!P0 EXIT ;  /* 0x000000000000894d */ /* 0x000fec0003800000 */
[----:B------:R-:W-:Y:S02]  /*0110*/  ULDC.64 UR4, c[0x0][0x208] ;  /* 0x0000820000047ab9 */ /* 0x000fe40000000a00 */
[----:B------:R-:W-:Y:S01]  /*0120*/  STG.E.64 desc[UR4][R2.64], R4 ;  /* 0x0000000402007986 */ /* 0x000fe2000c101b04 */
[----:B------:R-:W-:Y:S05]  /*0130*/  EXIT ;  /* 0x000000000000794d */ /* 0x000fea0003800000 */
.L_x_0:
[----:B------:R-:W-:-:S00]  /*0140*/  BRA `(.L_x_0) ;  /* 0xfffffffc00fc7947 */ /* 0x000fc0000383ffff */
[----:B------:R-:W-:-:S00]  /*0150*/  NOP ;  /* 0x0000000000007918 */ /* 0x000fc00000000000 */
        /* <DEDUP_REMOVED lines=10> */
.L_x_1:


//--------------------- .nv.constant0.triton_poi_fused__to_copy_19 --------------------------
	.section	.nv.constant0.triton_poi_fused__to_copy_19,"a",@progbits
	.sectionflags	@""
	.align	4
.nv.constant0.triton_poi_fused__to_copy_19:
	.zero		540
